	.headerflags	@"EF_CUDA_TEXMODE_UNIFIED EF_CUDA_64BIT_ADDRESS EF_CUDA_ACCELERATORS EF_CUDA_SM90 EF_CUDA_VIRTUAL_SM(EF_CUDA_SM90)"
	.elftype	@"ET_EXEC"


//--------------------- .nv.info                  --------------------------
	.section	.nv.info,"",@"SHT_CUDA_INFO"
	.align	4


	//----- nvinfo : EIATTR_REGCOUNT
	.align		4
        /*0000*/ 	.byte	0x04, 0x2f
        /*0002*/ 	.short	(.L_3 - .L_2)
	.align		4
.L_2:
        /*0004*/ 	.word	index@(triton_poi_fused__native_batch_norm_legit_no_training_convolution_hardtanh_13)
        /*0008*/ 	.word	0x00000020


	//----- nvinfo : EIATTR_MIN_STACK_SIZE
	.align		4
.L_3:
        /*000c*/ 	.byte	0x04, 0x12
        /*000e*/ 	.short	(.L_5 - .L_4)
	.align		4
.L_4:
        /*0010*/ 	.word	index@(triton_poi_fused__native_batch_norm_legit_no_training_convolution_hardtanh_13)
        /*0014*/ 	.word	0x00000000


	//----- nvinfo : EIATTR_FRAME_SIZE
	.align		4
.L_5:
        /*0018*/ 	.byte	0x04, 0x11
        /*001a*/ 	.short	(.L_7 - .L_6)
	.align		4
.L_6:
        /*001c*/ 	.word	index@(triton_poi_fused__native_batch_norm_legit_no_training_convolution_hardtanh_13)
        /*0020*/ 	.word	0x00000000


	//----- nvinfo : EIATTR_MIN_STACK_SIZE
	.align		4
.L_7:
        /*0024*/ 	.byte	0x04, 0x12
        /*0026*/ 	.short	(.L_9 - .L_8)
	.align		4
.L_8:
        /*0028*/ 	.word	index@(triton_poi_fused__native_batch_norm_legit_no_training_convolution_hardtanh_13)
        /*002c*/ 	.word	0x00000000
.L_9:


//--------------------- .nv.info.triton_poi_fused__native_batch_norm_legit_no_training_convolution_hardtanh_13 --------------------------
	.section	.nv.info.triton_poi_fused__native_batch_norm_legit_no_training_convolution_hardtanh_13,"",@"SHT_CUDA_INFO"
	.sectionflags	@""
	.align	4


	//----- nvinfo : EIATTR_CUDA_API_VERSION
	.align		4
        /*0000*/ 	.byte	0x04, 0x37
        /*0002*/ 	.short	(.L_11 - .L_10)
.L_10:
        /*0004*/ 	.word	0x0000007c


	//----- nvinfo : EIATTR_KPARAM_INFO
	.align		4
.L_11:
        /*0008*/ 	.byte	0x04, 0x17
        /*000a*/ 	.short	(.L_13 - .L_12)
.L_12:
        /*000c*/ 	.word	0x00000000
        /*0010*/ 	.short	0x0007
        /*0012*/ 	.short	0x0038
        /*0014*/ 	.byte	0x00, 0xf0, 0x11, 0x00


	//----- nvinfo : EIATTR_KPARAM_INFO
	.align		4
.L_13:
        /*0018*/ 	.byte	0x04, 0x17
        /*001a*/ 	.short	(.L_15 - .L_14)
.L_14:
        /*001c*/ 	.word	0x00000000
        /*0020*/ 	.short	0x0006
        /*0022*/ 	.short	0x0030
        /*0024*/ 	.byte	0x00, 0xf4, 0x21, 0x00


	//----- nvinfo : EIATTR_KPARAM_INFO
	.align		4
.L_15:
        /*0028*/ 	.byte	0x04, 0x17
        /*002a*/ 	.short	(.L_17 - .L_16)
.L_16:
        /*002c*/ 	.word	0x00000000
        /*0030*/ 	.short	0x0005
        /*0032*/ 	.short	0x0028
        /*0034*/ 	.byte	0x00, 0xf4, 0x21, 0x00


	//----- nvinfo : EIATTR_KPARAM_INFO
	.align		4
.L_17:
        /*0038*/ 	.byte	0x04, 0x17
        /*003a*/ 	.short	(.L_19 - .L_18)
.L_18:
        /*003c*/ 	.word	0x00000000
        /*0040*/ 	.short	0x0004
        /*0042*/ 	.short	0x0020
        /*0044*/ 	.byte	0x00, 0xf4, 0x21, 0x00


	//----- nvinfo : EIATTR_KPARAM_INFO
	.align		4
.L_19:
        /*0048*/ 	.byte	0x04, 0x17
        /*004a*/ 	.short	(.L_21 - .L_20)
.L_20:
        /*004c*/ 	.word	0x00000000
        /*0050*/ 	.short	0x0003
        /*0052*/ 	.short	0x0018
        /*0054*/ 	.byte	0x00, 0xf4, 0x21, 0x00


	//----- nvinfo : EIATTR_KPARAM_INFO
	.align		4
.L_21:
        /*0058*/ 	.byte	0x04, 0x17
        /*005a*/ 	.short	(.L_23 - .L_22)
.L_22:
        /*005c*/ 	.word	0x00000000
        /*0060*/ 	.short	0x0002
        /*0062*/ 	.short	0x0010
        /*0064*/ 	.byte	0x00, 0xf4, 0x21, 0x00


	//----- nvinfo : EIATTR_KPARAM_INFO
	.align		4
.L_23:
        /*0068*/ 	.byte	0x04, 0x17
        /*006a*/ 	.short	(.L_25 - .L_24)
.L_24:
        /*006c*/ 	.word	0x00000000
        /*0070*/ 	.short	0x0001
        /*0072*/ 	.short	0x0008
        /*0074*/ 	.byte	0x00, 0xf4, 0x21, 0x00


	//----- nvinfo : EIATTR_KPARAM_INFO
	.align		4
.L_25:
        /*0078*/ 	.byte	0x04, 0x17
        /*007a*/ 	.short	(.L_27 - .L_26)
.L_26:
        /*007c*/ 	.word	0x00000000
        /*0080*/ 	.short	0x0000
        /*0082*/ 	.short	0x0000
        /*0084*/ 	.byte	0x00, 0xf4, 0x21, 0x00


	//----- nvinfo : EIATTR_SPARSE_MMA_MASK
	.align		4
.L_27:
        /*0088*/ 	.byte	0x03, 0x50
        /*008a*/ 	.short	0x0000


	//----- nvinfo : EIATTR_MAXREG_COUNT
	.align		4
        /*008c*/ 	.byte	0x03, 0x1b
        /*008e*/ 	.short	0x00ff


	//----- nvinfo : EIATTR_EXIT_INSTR_OFFSETS
	.align		4
        /*0090*/ 	.byte	0x04, 0x1c
        /*0092*/ 	.short	(.L_29 - .L_28)


	//   ....[0]....
.L_28:
        /*0094*/ 	.word	0x00000930


	//----- nvinfo : EIATTR_REQNTID
	.align		4
.L_29:
        /*0098*/ 	.byte	0x04, 0x10
        /*009a*/ 	.short	(.L_31 - .L_30)
.L_30:
        /*009c*/ 	.word	0x00000080
        /*00a0*/ 	.word	0x00000001
        /*00a4*/ 	.word	0x00000001


	//----- nvinfo : EIATTR_CBANK_PARAM_SIZE
	.align		4
.L_31:
        /*00a8*/ 	.byte	0x03, 0x19
        /*00aa*/ 	.short	0x003c


	//----- nvinfo : EIATTR_PARAM_CBANK
	.align		4
        /*00ac*/ 	.byte	0x04, 0x0a
        /*00ae*/ 	.short	(.L_33 - .L_32)
	.align		4
.L_32:
        /*00b0*/ 	.word	index@(.nv.constant0.triton_poi_fused__native_batch_norm_legit_no_training_convolution_hardtanh_13)
        /*00b4*/ 	.short	0x0210
        /*00b6*/ 	.short	0x003c


	//----- nvinfo : EIATTR_SW_WAR
	.align		4
.L_33:
        /*00b8*/ 	.byte	0x04, 0x36
        /*00ba*/ 	.short	(.L_35 - .L_34)
.L_34:
        /*00bc*/ 	.word	0x00000008
.L_35:


//--------------------- .nv.callgraph             --------------------------
	.section	.nv.callgraph,"",@"SHT_CUDA_CALLGRAPH"
	.align	4
	.sectionentsize	8
	.align		4
        /*0000*/ 	.word	0x00000000
	.align		4
        /*0004*/ 	.word	0xffffffff
	.align		4
        /*0008*/ 	.word	0x00000000
	.align		4
        /*000c*/ 	.word	0xfffffffe
	.align		4
        /*0010*/ 	.word	0x00000000
	.align		4
        /*0014*/ 	.word	0xfffffffd
	.align		4
        /*0018*/ 	.word	0x00000000
	.align		4
        /*001c*/ 	.word	0xfffffffc


//--------------------- .nv.constant4             --------------------------
	.section	.nv.constant4,"a",@progbits
	.align	8
	.align		8
.nv.constant4:
        /*0000*/ 	.dword	_$_str
	.align		8
        /*0008*/ 	.dword	_$_str_$_2


//--------------------- .text.triton_poi_fused__native_batch_norm_legit_no_training_convolution_hardtanh_13 --------------------------
	.section	.text.triton_poi_fused__native_batch_norm_legit_no_training_convolution_hardtanh_13,"ax",@progbits
	.align	128
        .global         triton_poi_fused__native_batch_norm_legit_no_training_convolution_hardtanh_13
        .type           triton_poi_fused__native_batch_norm_legit_no_training_convolution_hardtanh_13,@function
        .size           triton_poi_fused__native_batch_norm_legit_no_training_convolution_hardtanh_13,(.L_x_1 - triton_poi_fused__native_batch_norm_legit_no_training_convolution_hardtanh_13)
        .other          triton_poi_fused__native_batch_norm_legit_no_training_convolution_hardtanh_13,@"STO_CUDA_ENTRY STV_DEFAULT"
triton_poi_fused__native_batch_norm_legit_no_training_convolution_hardtanh_13:
.text.triton_poi_fused__native_batch_norm_legit_no_training_convolution_hardtanh_13:
[----:B------:R-:W-:Y:S01]  /*0000*/  LDC R1, c[0x0][0x28] ;  /* 0x00000a00ff017b82 */ /* 0x000fe20000000800 */
[----:B------:R-:W1:Y:S07]  /*0010*/  S2R R0, SR_TID.X ;  /* 0x0000000000007919 */ /* 0x000e6e0000002100 */
[----:B------:R-:W2:Y:S01]  /*0020*/  LDC.64 R6, c[0x0][0x228] ;  /* 0x00008a00ff067b82 */ /* 0x000ea20000000a00 */
[----:B------:R-:W-:Y:S01]  /*0030*/  ULDC.64 UR4, c[0x0][0x208] ;  /* 0x0000820000047ab9 */ /* 0x000fe20000000a00 */
[----:B------:R-:W3:Y:S06]  /*0040*/  S2R R5, SR_CTAID.X ;  /* 0x0000000000057919 */ /* 0x000eec0000002500 */
[----:B------:R-:W4:Y:S08]  /*0050*/  LDC.64 R28, c[0x0][0x218] ;  /* 0x00008600ff1c7b82 */ /* 0x000f300000000a00 */
[----:B------:R-:W5:Y:S08]  /*0060*/  LDC.64 R26, c[0x0][0x220] ;  /* 0x00008800ff1a7b82 */ /* 0x000f700000000a00 */
[----:B------:R-:W4:Y:S01]  /*0070*/  LDC.64 R22, c[0x0][0x230] ;  /* 0x00008c00ff167b82 */ /* 0x000f220000000a00 */
[----:B-1----:R-:W-:-:S07]  /*0080*/  IMAD.SHL.U32 R0, R0, 0x4, RZ ;  /* 0x0000000400007824 */ /* 0x002fce00078e00ff */
[----:B------:R-:W1:Y:S01]  /*0090*/  LDC.64 R20, c[0x0][0x238] ;  /* 0x00008e00ff147b82 */ /* 0x000e620000000a00 */
[----:B---3--:R-:W-:Y:S02]  /*00a0*/  SHF.R.S32.HI R3, RZ, 0x15, R5 ;  /* 0x00000015ff037819 */ /* 0x008fe40000011405 */
[----:B------:R-:W-:Y:S02]  /*00b0*/  LOP3.LUT R0, R0, 0x1fc, RZ, 0xc0, !PT ;  /* 0x000001fc00007812 */ /* 0x000fe400078ec0ff */
[----:B------:R-:W-:-:S03]  /*00c0*/  SGXT R3, R3, 0x1 ;  /* 0x000000010303781a */ /* 0x000fc60000000200 */
[----:B------:R-:W-:-:S05]  /*00d0*/  IMAD R2, R5, 0x400, R0 ;  /* 0x0000040005027824 */ /* 0x000fca00078e0200 */
[----:B------:R-:W-:-:S04]  /*00e0*/  LEA.HI R3, R3, R2, RZ, 0x8 ;  /* 0x0000000203037211 */ /* 0x000fc800078f40ff */
[----:B------:R-:W-:Y:S02]  /*00f0*/  SHF.R.S32.HI R9, RZ, 0x8, R3 ;  /* 0x00000008ff097819 */ /* 0x000fe40000011403 */
[----:B------:R-:W-:Y:S02]  /*0100*/  IADD3 R3, R3, 0x200, RZ ;  /* 0x0000020003037810 */ /* 0x000fe40007ffe0ff */
[----:B------:R-:W-:Y:S02]  /*0110*/  LEA.HI R0, R9, R9, RZ, 0x7 ;  /* 0x0000000909007211 */ /* 0x000fe400078f38ff */
[----:B------:R-:W-:Y:S02]  /*0120*/  SHF.R.S32.HI R3, RZ, 0x8, R3 ;  /* 0x00000008ff037819 */ /* 0x000fe40000011403 */
[----:B------:R-:W-:Y:S02]  /*0130*/  LOP3.LUT R0, R0, 0xffffff80, RZ, 0xc0, !PT ;  /* 0xffffff8000007812 */ /* 0x000fe400078ec0ff */
[----:B------:R-:W-:-:S03]  /*0140*/  LEA.HI R4, R3, R3, RZ, 0x7 ;  /* 0x0000000303047211 */ /* 0x000fc600078f38ff */
[----:B------:R-:W-:Y:S01]  /*0150*/  IMAD.IADD R9, R9, 0x1, -R0 ;  /* 0x0000000109097824 */ /* 0x000fe200078e0a00 */
[----:B------:R-:W-:-:S03]  /*0160*/  LOP3.LUT R4, R4, 0xffffff80, RZ, 0xc0, !PT ;  /* 0xffffff8004047812 */ /* 0x000fc600078ec0ff */
[----:B--2---:R-:W-:Y:S01]  /*0170*/  IMAD.WIDE R12, R9, 0x4, R6 ;  /* 0x00000004090c7825 */ /* 0x004fe200078e0206 */
[----:B------:R-:W-:-:S04]  /*0180*/  IADD3 R5, R3, -R4, RZ ;  /* 0x8000000403057210 */ /* 0x000fc80007ffe0ff */
[----:B------:R-:W2:Y:S01]  /*0190*/  LDG.E.EL R19, desc[UR4][R12.64] ;  /* 0x000000040c137981 */ /* 0x000ea2000c2e1900 */
[----:B------:R-:W-:Y:S02]  /*01a0*/  IMAD.WIDE R24, R5, 0x4, R6 ;  /* 0x0000000405187825 */ /* 0x000fe400078e0206 */
[----:B------:R-:W3:Y:S04]  /*01b0*/  LDC.64 R6, c[0x0][0x210] ;  /* 0x00008400ff067b82 */ /* 0x000ee80000000a00 */
[----:B------:R-:W2:Y:S01]  /*01c0*/  LDG.E.EL R24, desc[UR4][R24.64] ;  /* 0x0000000418187981 */ /* 0x000ea2000c2e1900 */
[----:B----4-:R-:W-:-:S05]  /*01d0*/  IMAD.WIDE R10, R9, 0x4, R28 ;  /* 0x00000004090a7825 */ /* 0x010fca00078e021c */
[----:B------:R5:W4:Y:S01]  /*01e0*/  LDG.E.EL R18, desc[UR4][R10.64] ;  /* 0x000000040a127981 */ /* 0x000b22000c2e1900 */
[----:B0-----:R-:W-:-:S04]  /*01f0*/  IMAD.WIDE R16, R9, 0x4, R22 ;  /* 0x0000000409107825 */ /* 0x001fc800078e0216 */
[----:B------:R-:W-:Y:S02]  /*0200*/  IMAD.WIDE R28, R5, 0x4, R28 ;  /* 0x00000004051c7825 */ /* 0x000fe400078e021c */
[----:B------:R-:W4:Y:S02]  /*0210*/  LDG.E.EL R16, desc[UR4][R16.64] ;  /* 0x0000000410107981 */ /* 0x000f24000c2e1900 */
[C---:B-----5:R-:W-:Y:S02]  /*0220*/  IMAD.WIDE R10, R9.reuse, 0x4, R26 ;  /* 0x00000004090a7825 */ /* 0x060fe400078e021a */
[----:B------:R0:W5:Y:S02]  /*0230*/  LDG.E.EL R3, desc[UR4][R28.64] ;  /* 0x000000041c037981 */ /* 0x000164000c2e1900 */
[----:B---3--:R-:W-:Y:S02]  /*0240*/  IMAD.WIDE R6, R2, 0x4, R6 ;  /* 0x0000000402067825 */ /* 0x008fe400078e0206 */
[----:B------:R-:W3:Y:S04]  /*0250*/  LDG.E.EL R4, desc[UR4][R10.64] ;  /* 0x000000040a047981 */ /* 0x000ee8000c2e1900 */
[----:B------:R-:W4:Y:S01]  /*0260*/  LDG.E.128 R12, desc[UR4][R6.64] ;  /* 0x00000004060c7981 */ /* 0x000f22000c1e1d00 */
[----:B-1----:R-:W-:-:S04]  /*0270*/  IMAD.WIDE R8, R9, 0x4, R20 ;  /* 0x0000000409087825 */ /* 0x002fc800078e0214 */
[C---:B------:R-:W-:Y:S01]  /*0280*/  IMAD.WIDE R26, R5.reuse, 0x4, R26 ;  /* 0x00000004051a7825 */ /* 0x040fe200078e021a */
[----:B------:R-:W3:Y:S04]  /*0290*/  LDG.E.EL R17, desc[UR4][R8.64] ;  /* 0x0000000408117981 */ /* 0x000ee8000c2e1900 */
[----:B------:R-:W5:Y:S04]  /*02a0*/  LDG.E.EL R0, desc[UR4][R26.64] ;  /* 0x000000041a007981 */ /* 0x000f68000c2e1900 */
[----:B------:R-:W5:Y:S01]  /*02b0*/  LDG.E.128 R8, desc[UR4][R6.64+0x800] ;  /* 0x0008000406087981 */ /* 0x000f62000c1e1d00 */
[----:B------:R-:W-:-:S04]  /*02c0*/  IMAD.WIDE R20, R5, 0x4, R20 ;  /* 0x0000000405147825 */ /* 0x000fc800078e0214 */
[----:B------:R-:W-:Y:S02]  /*02d0*/  IMAD.WIDE R22, R5, 0x4, R22 ;  /* 0x0000000405167825 */ /* 0x000fe400078e0216 */
[----:B------:R1:W5:Y:S04]  /*02e0*/  LDG.E.EL R20, desc[UR4][R20.64] ;  /* 0x0000000414147981 */ /* 0x000368000c2e1900 */
[----:B------:R0:W5:Y:S01]  /*02f0*/  LDG.E.EL R5, desc[UR4][R22.64] ;  /* 0x0000000416057981 */ /* 0x000162000c2e1900 */
[----:B--2---:R-:W-:-:S04]  /*0300*/  FADD R19, R19, 9.9999997473787516356e-06 ;  /* 0x3727c5ac13137421 */ /* 0x004fc80000000000 */
[----:B------:R-:W2:Y:S01]  /*0310*/  MUFU.SQRT R25, R19 ;  /* 0x0000001300197308 */ /* 0x000ea20000002000 */
[----:B------:R-:W-:-:S07]  /*0320*/  FADD R24, R24, 9.9999997473787516356e-06 ;  /* 0x3727c5ac18187421 */ /* 0x000fce0000000000 */
[----:B0-----:R-:W0:Y:S01]  /*0330*/  MUFU.SQRT R28, R24 ;  /* 0x00000018001c7308 */ /* 0x001e220000002000 */
[C---:B--2---:R-:W-:Y:S02]  /*0340*/  FSETP.GT.AND P0, PT, R25.reuse, 8.50705917302346158658e+37, PT ;  /* 0x7e8000001900780b */ /* 0x044fe40003f04000 */
[----:B------:R-:W-:Y:S02]  /*0350*/  FSETP.GEU.AND P2, PT, R25, 1.175494350822287508e-38, PT ;  /* 0x008000001900780b */ /* 0x000fe40003f4e000 */
[C---:B0-----:R-:W-:Y:S02]  /*0360*/  FSETP.GT.AND P1, PT, R28.reuse, 8.50705917302346158658e+37, PT ;  /* 0x7e8000001c00780b */ /* 0x041fe40003f24000 */
[----:B------:R-:W-:-:S07]  /*0370*/  FSETP.GEU.AND P3, PT, R28, 1.175494350822287508e-38, PT ;  /* 0x008000001c00780b */ /* 0x000fce0003f6e000 */
[----:B------:R-:W-:-:S04]  /*0380*/  @P0 FMUL R25, R25, 0.25 ;  /* 0x3e80000019190820 */ /* 0x000fc80000400000 */
[----:B------:R-:W-:Y:S01]  /*0390*/  @!P2 FMUL R25, R25, 16777216 ;  /* 0x4b8000001919a820 */ /* 0x000fe20000400000 */
[----:B------:R-:W-:-:S03]  /*03a0*/  @P1 FMUL R28, R28, 0.25 ;  /* 0x3e8000001c1c1820 */ /* 0x000fc60000400000 */
[----:B-1----:R-:W0:Y:S01]  /*03b0*/  MUFU.RCP R21, R25 ;  /* 0x0000001900157308 */ /* 0x002e220000001000 */
[----:B------:R-:W-:Y:S01]  /*03c0*/  @!P3 FMUL R28, R28, 16777216 ;  /* 0x4b8000001c1cb820 */ /* 0x000fe20000400000 */
[----:B------:R-:W-:-:S06]  /*03d0*/  IMAD.MOV.U32 R24, RZ, RZ, 0x3e800000 ;  /* 0x3e800000ff187424 */ /* 0x000fcc00078e00ff */
[----:B------:R-:W1:Y:S01]  /*03e0*/  MUFU.RCP R19, R28 ;  /* 0x0000001c00137308 */ /* 0x000e620000001000 */
[C---:B------:R-:W-:Y:S02]  /*03f0*/  FSEL R22, R24.reuse, 1, P0 ;  /* 0x3f80000018167808 */ /* 0x040fe40000000000 */
[----:B------:R-:W-:Y:S01]  /*0400*/  FSEL R24, R24, 1, P1 ;  /* 0x3f80000018187808 */ /* 0x000fe20000800000 */
[--C-:B----4-:R-:W-:Y:S02]  /*0410*/  FADD R12, R12, R18.reuse ;  /* 0x000000120c0c7221 */ /* 0x110fe40000000000 */
[----:B------:R-:W-:Y:S01]  /*0420*/  @!P2 FMUL R22, R22, 16777216 ;  /* 0x4b8000001616a820 */ /* 0x000fe20000400000 */
[--C-:B------:R-:W-:Y:S01]  /*0430*/  FADD R13, R13, R18.reuse ;  /* 0x000000120d0d7221 */ /* 0x100fe20000000000 */
[----:B------:R-:W-:Y:S01]  /*0440*/  @!P3 FMUL R24, R24, 16777216 ;  /* 0x4b8000001818b820 */ /* 0x000fe20000400000 */
[--C-:B------:R-:W-:Y:S01]  /*0450*/  FADD R14, R14, R18.reuse ;  /* 0x000000120e0e7221 */ /* 0x100fe20000000000 */
[----:B------:R-:W-:Y:S01]  /*0460*/  FADD R15, R15, R18 ;  /* 0x000000120f0f7221 */ /* 0x000fe20000000000 */
[----:B0-----:R-:W-:Y:S01]  /*0470*/  FMUL R21, R21, R22 ;  /* 0x0000001615157220 */ /* 0x001fe20000400000 */
[C---:B---3--:R-:W-:Y:S01]  /*0480*/  FADD R18, -R4.reuse, R12 ;  /* 0x0000000c04127221 */ /* 0x048fe20000000100 */
[C---:B------:R-:W-:Y:S01]  /*0490*/  FADD R22, -R4.reuse, R13 ;  /* 0x0000000d04167221 */ /* 0x040fe20000000100 */
[----:B-1----:R-:W-:Y:S01]  /*04a0*/  FMUL R19, R19, R24 ;  /* 0x0000001813137220 */ /* 0x002fe20000400000 */
[C---:B------:R-:W-:Y:S01]  /*04b0*/  FADD R24, -R4.reuse, R14 ;  /* 0x0000000e04187221 */ /* 0x040fe20000000100 */
[----:B------:R-:W-:Y:S01]  /*04c0*/  FADD R4, -R4, R15 ;  /* 0x0000000f04047221 */ /* 0x000fe20000000100 */
[----:B------:R-:W-:Y:S01]  /*04d0*/  FMUL R26, R21, R18 ;  /* 0x00000012151a7220 */ /* 0x000fe20000400000 */
[----:B-----5:R-:W-:-:S02]  /*04e0*/  FADD R11, R11, R3 ;  /* 0x000000030b0b7221 */ /* 0x020fc40000000000 */
[C---:B------:R-:W-:Y:S01]  /*04f0*/  FMUL R18, R21.reuse, R4 ;  /* 0x0000000415127220 */ /* 0x040fe20000400000 */
[----:B------:R-:W-:Y:S01]  /*0500*/  FFMA R4, R16, R26, R17 ;  /* 0x0000001a10047223 */ /* 0x000fe20000000011 */
[C---:B------:R-:W-:Y:S01]  /*0510*/  FMUL R23, R21.reuse, R22 ;  /* 0x0000001615177220 */ /* 0x040fe20000400000 */
[----:B------:R-:W-:Y:S01]  /*0520*/  FADD R26, -R0, R11 ;  /* 0x0000000b001a7221 */ /* 0x000fe20000000100 */
[----:B------:R-:W-:Y:S01]  /*0530*/  FMUL R22, R21, R24 ;  /* 0x0000001815167220 */ /* 0x000fe20000400000 */
[--C-:B------:R-:W-:Y:S01]  /*0540*/  FADD R9, R9, R3.reuse ;  /* 0x0000000309097221 */ /* 0x100fe20000000000 */
[--C-:B------:R-:W-:Y:S01]  /*0550*/  FADD R8, R8, R3.reuse ;  /* 0x0000000308087221 */ /* 0x100fe20000000000 */
[----:B------:R-:W-:Y:S01]  /*0560*/  FADD R10, R10, R3 ;  /* 0x000000030a0a7221 */ /* 0x000fe20000000000 */
[----:B------:R-:W-:Y:S01]  /*0570*/  FMUL R26, R19, R26 ;  /* 0x0000001a131a7220 */ /* 0x000fe20000400000 */
[C-C-:B------:R-:W-:Y:S01]  /*0580*/  FFMA R21, R16.reuse, R23, R17.reuse ;  /* 0x0000001710157223 */ /* 0x140fe20000000011 */
[C-C-:B------:R-:W-:Y:S01]  /*0590*/  FFMA R22, R16.reuse, R22, R17.reuse ;  /* 0x0000001610167223 */ /* 0x140fe20000000011 */
[----:B------:R-:W-:Y:S01]  /*05a0*/  FFMA R16, R16, R18, R17 ;  /* 0x0000001210107223 */ /* 0x000fe20000000011 */
[C---:B------:R-:W-:Y:S01]  /*05b0*/  FADD R24, -R0.reuse, R9 ;  /* 0x0000000900187221 */ /* 0x040fe20000000100 */
[C---:B------:R-:W-:Y:S01]  /*05c0*/  FADD R18, -R0.reuse, R8 ;  /* 0x0000000800127221 */ /* 0x040fe20000000100 */
[----:B------:R-:W-:Y:S01]  /*05d0*/  FADD R0, -R0, R10 ;  /* 0x0000000a00007221 */ /* 0x000fe20000000100 */
[----:B------:R-:W-:Y:S01]  /*05e0*/  FFMA R26, R5, R26, R20 ;  /* 0x0000001a051a7223 */ /* 0x000fe20000000014 */
[C---:B------:R-:W-:Y:S01]  /*05f0*/  FMUL R17, R19.reuse, R24 ;  /* 0x0000001813117220 */ /* 0x040fe20000400000 */
[C---:B------:R-:W-:Y:S01]  /*0600*/  FMUL R3, R19.reuse, R18 ;  /* 0x0000001213037220 */ /* 0x040fe20000400000 */
[----:B------:R-:W-:Y:S01]  /*0610*/  FMUL R19, R19, R0 ;  /* 0x0000000013137220 */ /* 0x000fe20000400000 */
[----:B------:R-:W-:-:S02]  /*0620*/  FSETP.GTU.AND P0, PT, R16, RZ, PT ;  /* 0x000000ff1000720b */ /* 0x000fc40003f0c000 */
[C---:B------:R-:W-:Y:S01]  /*0630*/  FSETP.GTU.AND P2, PT, R26.reuse, RZ, PT ;  /* 0x000000ff1a00720b */ /* 0x040fe20003f4c000 */
[C-C-:B------:R-:W-:Y:S01]  /*0640*/  FFMA R17, R5.reuse, R17, R20.reuse ;  /* 0x0000001105117223 */ /* 0x140fe20000000014 */
[C-C-:B------:R-:W-:Y:S01]  /*0650*/  FFMA R0, R5.reuse, R3, R20.reuse ;  /* 0x0000000305007223 */ /* 0x140fe20000000014 */
[----:B------:R-:W-:Y:S01]  /*0660*/  FFMA R5, R5, R19, R20 ;  /* 0x0000001305057223 */ /* 0x000fe20000000014 */
[----:B------:R-:W-:Y:S01]  /*0670*/  FSEL R19, R26, RZ, P2 ;  /* 0x000000ff1a137208 */ /* 0x000fe20001000000 */
[----:B------:R-:W0:Y:S01]  /*0680*/  LDC.64 R24, c[0x0][0x240] ;  /* 0x00009000ff187b82 */ /* 0x000e220000000a00 */
[----:B------:R-:W-:Y:S02]  /*0690*/  FSETP.GTU.AND P1, PT, R22, RZ, PT ;  /* 0x000000ff1600720b */ /* 0x000fe40003f2c000 */
[----:B------:R-:W-:Y:S02]  /*06a0*/  FSETP.GEU.AND P5, PT, R19, 6, PT ;  /* 0x40c000001300780b */ /* 0x000fe40003fae000 */
[----:B------:R-:W-:-:S02]  /*06b0*/  FSEL R23, R16, RZ, P0 ;  /* 0x000000ff10177208 */ /* 0x000fc40000000000 */
[----:B------:R-:W-:Y:S02]  /*06c0*/  FSETP.GTU.AND P6, PT, R21, RZ, PT ;  /* 0x000000ff1500720b */ /* 0x000fe40003fcc000 */
[----:B------:R-:W-:Y:S02]  /*06d0*/  FSETP.GTU.AND P2, PT, R4, RZ, PT ;  /* 0x000000ff0400720b */ /* 0x000fe40003f4c000 */
[----:B------:R-:W-:Y:S02]  /*06e0*/  FSEL R22, R22, RZ, P1 ;  /* 0x000000ff16167208 */ /* 0x000fe40000800000 */
[----:B------:R-:W-:Y:S02]  /*06f0*/  FSETP.GEU.AND P1, PT, R23, 6, PT ;  /* 0x40c000001700780b */ /* 0x000fe40003f2e000 */
[----:B------:R-:W-:Y:S02]  /*0700*/  FSEL R21, R21, RZ, P6 ;  /* 0x000000ff15157208 */ /* 0x000fe40003000000 */
[----:B------:R-:W-:-:S02]  /*0710*/  FSEL R20, R4, RZ, P2 ;  /* 0x000000ff04147208 */ /* 0x000fc40001000000 */
[----:B------:R-:W-:Y:S02]  /*0720*/  FSETP.GTU.AND P4, PT, R5, RZ, PT ;  /* 0x000000ff0500720b */ /* 0x000fe40003f8c000 */
[----:B------:R-:W-:Y:S02]  /*0730*/  FSETP.GTU.AND P3, PT, R17, RZ, PT ;  /* 0x000000ff1100720b */ /* 0x000fe40003f6c000 */
[----:B------:R-:W-:Y:S02]  /*0740*/  FSETP.GEU.AND P2, PT, R22, 6, PT ;  /* 0x40c000001600780b */ /* 0x000fe40003f4e000 */
[----:B------:R-:W-:Y:S02]  /*0750*/  FSETP.NAN.AND P6, PT, R19, R19, PT ;  /* 0x000000131300720b */ /* 0x000fe40003fc8000 */
[----:B------:R-:W-:Y:S02]  /*0760*/  FSETP.GTU.AND P0, PT, R0, RZ, PT ;  /* 0x000000ff0000720b */ /* 0x000fe40003f0c000 */
[----:B------:R-:W-:-:S02]  /*0770*/  FSEL R18, R5, RZ, P4 ;  /* 0x000000ff05127208 */ /* 0x000fc40002000000 */
[----:B------:R-:W-:Y:S02]  /*0780*/  FSEL R17, R17, RZ, P3 ;  /* 0x000000ff11117208 */ /* 0x000fe40001800000 */
[----:B------:R-:W-:Y:S02]  /*0790*/  @P5 SEL R19, R19, 0x40c00000, P6 ;  /* 0x40c0000013135807 */ /* 0x000fe40003000000 */
[----:B------:R-:W-:Y:S02]  /*07a0*/  FSETP.NAN.AND P3, PT, R23, R23, PT ;  /* 0x000000171700720b */ /* 0x000fe40003f68000 */
[----:B------:R-:W-:Y:S02]  /*07b0*/  FSETP.GEU.AND P4, PT, R21, 6, PT ;  /* 0x40c000001500780b */ /* 0x000fe40003f8e000 */
[----:B------:R-:W-:Y:S02]  /*07c0*/  FSETP.GEU.AND P5, PT, R20, 6, PT ;  /* 0x40c000001400780b */ /* 0x000fe40003fae000 */
[----:B------:R-:W-:-:S02]  /*07d0*/  FSEL R16, R0, RZ, P0 ;  /* 0x000000ff00107208 */ /* 0x000fc40000000000 */
[----:B------:R-:W-:Y:S02]  /*07e0*/  FSETP.NAN.AND P6, PT, R22, R22, PT ;  /* 0x000000161600720b */ /* 0x000fe40003fc8000 */
[----:B------:R-:W-:Y:S02]  /*07f0*/  @P1 SEL R23, R23, 0x40c00000, P3 ;  /* 0x40c0000017171807 */ /* 0x000fe40001800000 */
[----:B------:R-:W-:Y:S02]  /*0800*/  FSETP.GEU.AND P0, PT, R18, 6, PT ;  /* 0x40c000001200780b */ /* 0x000fe40003f0e000 */
[----:B------:R-:W-:Y:S02]  /*0810*/  FSETP.GEU.AND P3, PT, R17, 6, PT ;  /* 0x40c000001100780b */ /* 0x000fe40003f6e000 */
[----:B------:R-:W-:Y:S02]  /*0820*/  FSETP.GEU.AND P1, PT, R16, 6, PT ;  /* 0x40c000001000780b */ /* 0x000fe40003f2e000 */
[----:B------:R-:W-:-:S02]  /*0830*/  @P2 SEL R22, R22, 0x40c00000, P6 ;  /* 0x40c0000016162807 */ /* 0x000fc40003000000 */
[C---:B------:R-:W-:Y:S02]  /*0840*/  FSETP.NAN.AND P6, PT, R21.reuse, R21, PT ;  /* 0x000000151500720b */ /* 0x040fe40003fc8000 */
[C---:B------:R-:W-:Y:S02]  /*0850*/  FSETP.NAN.AND P2, PT, R20.reuse, R20, PT ;  /* 0x000000141400720b */ /* 0x040fe40003f48000 */
[----:B------:R-:W-:Y:S02]  /*0860*/  @P4 SEL R21, R21, 0x40c00000, P6 ;  /* 0x40c0000015154807 */ /* 0x000fe40003000000 */
[----:B------:R-:W-:Y:S02]  /*0870*/  @P5 SEL R20, R20, 0x40c00000, P2 ;  /* 0x40c0000014145807 */ /* 0x000fe40001000000 */
[----:B------:R-:W-:Y:S02]  /*0880*/  FSETP.NAN.AND P6, PT, R18, R18, PT ;  /* 0x000000121200720b */ /* 0x000fe40003fc8000 */
[----:B------:R-:W-:-:S02]  /*0890*/  FSETP.NAN.AND P4, PT, R17, R17, PT ;  /* 0x000000111100720b */ /* 0x000fc40003f88000 */
[----:B------:R-:W-:Y:S01]  /*08a0*/  FSETP.NAN.AND P2, PT, R16, R16, PT ;  /* 0x000000101000720b */ /* 0x000fe20003f48000 */
[----:B0-----:R-:W-:Y:S01]  /*08b0*/  IMAD.WIDE R24, R2, 0x4, R24 ;  /* 0x0000000402187825 */ /* 0x001fe200078e0218 */
[----:B------:R-:W-:Y:S02]  /*08c0*/  @P0 SEL R18, R18, 0x40c00000, P6 ;  /* 0x40c0000012120807 */ /* 0x000fe40003000000 */
[----:B------:R-:W-:Y:S02]  /*08d0*/  @P3 SEL R17, R17, 0x40c00000, P4 ;  /* 0x40c0000011113807 */ /* 0x000fe40002000000 */
[----:B------:R-:W-:Y:S01]  /*08e0*/  @P1 SEL R16, R16, 0x40c00000, P2 ;  /* 0x40c0000010101807 */ /* 0x000fe20001000000 */
[----:B------:R-:W-:Y:S04]  /*08f0*/  STG.E.128 desc[UR4][R6.64], R12 ;  /* 0x0000000c06007986 */ /* 0x000fe8000c101d04 */
[----:B------:R-:W-:Y:S04]  /*0900*/  STG.E.128 desc[UR4][R6.64+0x800], R8 ;  /* 0x0008000806007986 */ /* 0x000fe8000c101d04 */
[----:B------:R-:W-:Y:S04]  /*0910*/  STG.E.128 desc[UR4][R24.64], R20 ;  /* 0x0000001418007986 */ /* 0x000fe8000c101d04 */
[----:B------:R-:W-:Y:S01]  /*0920*/  STG.E.128 desc[UR4][R24.64+0x800], R16 ;  /* 0x0008001018007986 */ /* 0x000fe2000c101d04 */
[----:B------:R-:W-:Y:S05]  /*0930*/  EXIT ;  /* 0x000000000000794d */ /* 0x000fea0003800000 */
.L_x_0:
[----:B------:R-:W-:-:S00]  /*0940*/  BRA `(.L_x_0) ;  /* 0xfffffffc00fc7947 */ /* 0x000fc0000383ffff */
[----:B------:R-:W-:-:S00]  /*0950*/  NOP ;  /* 0x0000000000007918 */ /* 0x000fc00000000000 */
        /* <DEDUP_REMOVED lines=10> */
.L_x_1:


//--------------------- .nv.global.init           --------------------------
	.section	.nv.global.init,"aw",@progbits
.nv.global.init:
	.type		_$_str,@object
	.size		_$_str,(_$_str_$_2 - _$_str)
_$_str:
        /*0000*/ 	.byte	0x5f, 0x5f, 0x43, 0x55, 0x44, 0x41, 0x5f, 0x46, 0x54, 0x5a, 0x00
	.type		_$_str_$_2,@object
	.size		_$_str_$_2,(.L_1 - _$_str_$_2)
_$_str_$_2:
        /*000b*/ 	.byte	0x5f, 0x5f, 0x43, 0x55, 0x44, 0x41, 0x5f, 0x50, 0x52, 0x45, 0x43, 0x5f, 0x53, 0x51, 0x52, 0x54
        /*001b*/ 	.byte	0x00
.L_1:


//--------------------- .nv.constant0.triton_poi_fused__native_batch_norm_legit_no_training_convolution_hardtanh_13 --------------------------
	.section	.nv.constant0.triton_poi_fused__native_batch_norm_legit_no_training_convolution_hardtanh_13,"a",@progbits
	.sectionflags	@""
	.align	4
.nv.constant0.triton_poi_fused__native_batch_norm_legit_no_training_convolution_hardtanh_13:
	.zero		588
